	.headerflags	@"EF_CUDA_TEXMODE_UNIFIED EF_CUDA_64BIT_ADDRESS EF_CUDA_ACCELERATORS EF_CUDA_SM90 EF_CUDA_VIRTUAL_SM(EF_CUDA_SM90)"
	.elftype	@"ET_EXEC"


//--------------------- .nv.info                  --------------------------
	.section	.nv.info,"",@"SHT_CUDA_INFO"
	.align	4


	//----- nvinfo : EIATTR_REGCOUNT
	.align		4
        /*0000*/ 	.byte	0x04, 0x2f
        /*0002*/ 	.short	(.L_1 - .L_0)
	.align		4
.L_0:
        /*0004*/ 	.word	index@(triton_per_fused_add_mse_loss_0)
        /*0008*/ 	.word	0x00000010


	//----- nvinfo : EIATTR_MIN_STACK_SIZE
	.align		4
.L_1:
        /*000c*/ 	.byte	0x04, 0x12
        /*000e*/ 	.short	(.L_3 - .L_2)
	.align		4
.L_2:
        /*0010*/ 	.word	index@(triton_per_fused_add_mse_loss_0)
        /*0014*/ 	.word	0x00000000


	//----- nvinfo : EIATTR_FRAME_SIZE
	.align		4
.L_3:
        /*0018*/ 	.byte	0x04, 0x11
        /*001a*/ 	.short	(.L_5 - .L_4)
	.align		4
.L_4:
        /*001c*/ 	.word	index@(triton_per_fused_add_mse_loss_0)
        /*0020*/ 	.word	0x00000000


	//----- nvinfo : EIATTR_MIN_STACK_SIZE
	.align		4
.L_5:
        /*0024*/ 	.byte	0x04, 0x12
        /*0026*/ 	.short	(.L_7 - .L_6)
	.align		4
.L_6:
        /*0028*/ 	.word	index@(triton_per_fused_add_mse_loss_0)
        /*002c*/ 	.word	0x00000000
.L_7:


//--------------------- .nv.info.triton_per_fused_add_mse_loss_0 --------------------------
	.section	.nv.info.triton_per_fused_add_mse_loss_0,"",@"SHT_CUDA_INFO"
	.sectionflags	@""
	.align	4


	//----- nvinfo : EIATTR_CUDA_API_VERSION
	.align		4
        /*0000*/ 	.byte	0x04, 0x37
        /*0002*/ 	.short	(.L_9 - .L_8)
.L_8:
        /*0004*/ 	.word	0x0000007c


	//----- nvinfo : EIATTR_KPARAM_INFO
	.align		4
.L_9:
        /*0008*/ 	.byte	0x04, 0x17
        /*000a*/ 	.short	(.L_11 - .L_10)
.L_10:
        /*000c*/ 	.word	0x00000000
        /*0010*/ 	.short	0x0004
        /*0012*/ 	.short	0x0020
        /*0014*/ 	.byte	0x00, 0xf0, 0x11, 0x00


	//----- nvinfo : EIATTR_KPARAM_INFO
	.align		4
.L_11:
        /*0018*/ 	.byte	0x04, 0x17
        /*001a*/ 	.short	(.L_13 - .L_12)
.L_12:
        /*001c*/ 	.word	0x00000000
        /*0020*/ 	.short	0x0003
        /*0022*/ 	.short	0x0018
        /*0024*/ 	.byte	0x00, 0xf4, 0x21, 0x00


	//----- nvinfo : EIATTR_KPARAM_INFO
	.align		4
.L_13:
        /*0028*/ 	.byte	0x04, 0x17
        /*002a*/ 	.short	(.L_15 - .L_14)
.L_14:
        /*002c*/ 	.word	0x00000000
        /*0030*/ 	.short	0x0002
        /*0032*/ 	.short	0x0010
        /*0034*/ 	.byte	0x00, 0xf4, 0x21, 0x00


	//----- nvinfo : EIATTR_KPARAM_INFO
	.align		4
.L_15:
        /*0038*/ 	.byte	0x04, 0x17
        /*003a*/ 	.short	(.L_17 - .L_16)
.L_16:
        /*003c*/ 	.word	0x00000000
        /*0040*/ 	.short	0x0001
        /*0042*/ 	.short	0x0008
        /*0044*/ 	.byte	0x00, 0xf4, 0x21, 0x00


	//----- nvinfo : EIATTR_KPARAM_INFO
	.align		4
.L_17:
        /*0048*/ 	.byte	0x04, 0x17
        /*004a*/ 	.short	(.L_19 - .L_18)
.L_18:
        /*004c*/ 	.word	0x00000000
        /*0050*/ 	.short	0x0000
        /*0052*/ 	.short	0x0000
        /*0054*/ 	.byte	0x00, 0xf4, 0x21, 0x00


	//----- nvinfo : EIATTR_SPARSE_MMA_MASK
	.align		4
.L_19:
        /*0058*/ 	.byte	0x03, 0x50
        /*005a*/ 	.short	0x0000


	//----- nvinfo : EIATTR_MAXREG_COUNT
	.align		4
        /*005c*/ 	.byte	0x03, 0x1b
        /*005e*/ 	.short	0x00ff


	//----- nvinfo : EIATTR_COOP_GROUP_MASK_REGIDS
	.align		4
        /*0060*/ 	.byte	0x04, 0x29
        /*0062*/ 	.short	(.L_21 - .L_20)


	//   ....[0]....
.L_20:
        /*0064*/ 	.word	0xffffffff


	//   ....[1]....
        /*0068*/ 	.word	0xffffffff


	//   ....[2]....
        /*006c*/ 	.word	0xffffffff


	//   ....[3]....
        /*0070*/ 	.word	0xffffffff


	//   ....[4]....
        /*0074*/ 	.word	0xffffffff


	//   ....[5]....
        /*0078*/ 	.word	0xffffffff


	//----- nvinfo : EIATTR_COOP_GROUP_INSTR_OFFSETS
	.align		4
.L_21:
        /*007c*/ 	.byte	0x04, 0x28
        /*007e*/ 	.short	(.L_23 - .L_22)


	//   ....[0]....
.L_22:
        /*0080*/ 	.word	0x00000190


	//   ....[1]....
        /*0084*/ 	.word	0x000001b0


	//   ....[2]....
        /*0088*/ 	.word	0x000001e0


	//   ....[3]....
        /*008c*/ 	.word	0x00000210


	//   ....[4]....
        /*0090*/ 	.word	0x00000240


	//   ....[5]....
        /*0094*/ 	.word	0x000002b0


	//----- nvinfo : EIATTR_EXIT_INSTR_OFFSETS
	.align		4
.L_23:
        /*0098*/ 	.byte	0x04, 0x1c
        /*009a*/ 	.short	(.L_25 - .L_24)


	//   ....[0]....
.L_24:
        /*009c*/ 	.word	0x00000360


	//   ....[1]....
        /*00a0*/ 	.word	0x000003a0


	//----- nvinfo : EIATTR_REQNTID
	.align		4
.L_25:
        /*00a4*/ 	.byte	0x04, 0x10
        /*00a6*/ 	.short	(.L_27 - .L_26)
.L_26:
        /*00a8*/ 	.word	0x00000040
        /*00ac*/ 	.word	0x00000001
        /*00b0*/ 	.word	0x00000001


	//----- nvinfo : EIATTR_CBANK_PARAM_SIZE
	.align		4
.L_27:
        /*00b4*/ 	.byte	0x03, 0x19
        /*00b6*/ 	.short	0x0024


	//----- nvinfo : EIATTR_PARAM_CBANK
	.align		4
        /*00b8*/ 	.byte	0x04, 0x0a
        /*00ba*/ 	.short	(.L_29 - .L_28)
	.align		4
.L_28:
        /*00bc*/ 	.word	index@(.nv.constant0.triton_per_fused_add_mse_loss_0)
        /*00c0*/ 	.short	0x0210
        /*00c2*/ 	.short	0x0024


	//----- nvinfo : EIATTR_SW_WAR
	.align		4
.L_29:
        /*00c4*/ 	.byte	0x04, 0x36
        /*00c6*/ 	.short	(.L_31 - .L_30)
.L_30:
        /*00c8*/ 	.word	0x00000008
.L_31:


//--------------------- .nv.callgraph             --------------------------
	.section	.nv.callgraph,"",@"SHT_CUDA_CALLGRAPH"
	.align	4
	.sectionentsize	8
	.align		4
        /*0000*/ 	.word	0x00000000
	.align		4
        /*0004*/ 	.word	0xffffffff
	.align		4
        /*0008*/ 	.word	0x00000000
	.align		4
        /*000c*/ 	.word	0xfffffffe
	.align		4
        /*0010*/ 	.word	0x00000000
	.align		4
        /*0014*/ 	.word	0xfffffffd
	.align		4
        /*0018*/ 	.word	0x00000000
	.align		4
        /*001c*/ 	.word	0xfffffffc


//--------------------- .text.triton_per_fused_add_mse_loss_0 --------------------------
	.section	.text.triton_per_fused_add_mse_loss_0,"ax",@progbits
	.sectionflags	@"SHF_BARRIERS=1"
	.align	128
        .global         triton_per_fused_add_mse_loss_0
        .type           triton_per_fused_add_mse_loss_0,@function
        .size           triton_per_fused_add_mse_loss_0,(.L_x_1 - triton_per_fused_add_mse_loss_0)
        .other          triton_per_fused_add_mse_loss_0,@"STO_CUDA_ENTRY STV_DEFAULT"
triton_per_fused_add_mse_loss_0:
.text.triton_per_fused_add_mse_loss_0:
[----:B------:R-:W0:Y:S02]  /*0000*/  LDC R1, c[0x0][0x28] ;  /* 0x00000a00ff017b82 */ /* 0x000e240000000800 */
[----:B------:R-:W1:Y:S01]  /*0010*/  S2R R13, SR_TID.X ;  /* 0x00000000000d7919 */ /* 0x000e620000002100 */
[----:B------:R-:W2:Y:S01]  /*0020*/  LDC.64 R4, c[0x0][0x218] ;  /* 0x00008600ff047b82 */ /* 0x000ea20000000a00 */
[----:B------:R-:W-:-:S07]  /*0030*/  ULDC.64 UR6, c[0x0][0x208] ;  /* 0x0000820000067ab9 */ /* 0x000fce0000000a00 */
[----:B------:R-:W3:Y:S01]  /*0040*/  LDC.64 R8, c[0x0][0x220] ;  /* 0x00008800ff087b82 */ /* 0x000ee20000000a00 */
[----:B-1----:R-:W-:-:S04]  /*0050*/  SHF.L.U32 R0, R13, 0x2, RZ ;  /* 0x000000020d007819 */ /* 0x002fc800000006ff */
[C---:B------:R-:W-:Y:S02]  /*0060*/  LOP3.LUT R7, R0.reuse, 0xfc, RZ, 0xc0, !PT ;  /* 0x000000fc00077812 */ /* 0x040fe400078ec0ff */
[----:B------:R-:W-:-:S03]  /*0070*/  LOP3.LUT R3, R0, 0x3c, RZ, 0xc0, !PT ;  /* 0x0000003c00037812 */ /* 0x000fc600078ec0ff */
[----:B--2---:R-:W-:-:S04]  /*0080*/  IMAD.WIDE.U32 R4, R7, 0x4, R4 ;  /* 0x0000000407047825 */ /* 0x004fc800078e0004 */
[----:B---3--:R-:W-:Y:S02]  /*0090*/  IMAD.WIDE.U32 R8, R3, 0x4, R8 ;  /* 0x0000000403087825 */ /* 0x008fe400078e0008 */
[----:B------:R-:W2:Y:S04]  /*00a0*/  LDG.E.128 R4, desc[UR6][R4.64] ;  /* 0x0000000604047981 */ /* 0x000ea8000c1e1d00 */
[----:B------:R-:W2:Y:S01]  /*00b0*/  LDG.E.EL.128 R8, desc[UR6][R8.64+0x300] ;  /* 0x0003000608087981 */ /* 0x000ea2000c2e1d00 */
[----:B------:R-:W1:Y:S01]  /*00c0*/  S2UR UR5, SR_CgaCtaId ;  /* 0x00000000000579c3 */ /* 0x000e620000008800 */
[C---:B------:R-:W-:Y:S01]  /*00d0*/  LOP3.LUT P0, RZ, R13.reuse, 0x1f, RZ, 0xc0, !PT ;  /* 0x0000001f0dff7812 */ /* 0x040fe2000780c0ff */
[----:B------:R-:W-:Y:S01]  /*00e0*/  UMOV UR4, 0x400 ;  /* 0x0000040000047882 */ /* 0x000fe20000000000 */
[----:B------:R-:W-:Y:S01]  /*00f0*/  ISETP.GE.AND P1, PT, R13, 0x2, PT ;  /* 0x000000020d00780c */ /* 0x000fe20003f26270 */
[----:B-1----:R-:W-:Y:S01]  /*0100*/  UPRMT UR4, UR5, 0x654, UR4 ;  /* 0x0000065405047896 */ /* 0x002fe20008000004 */
[----:B--2---:R-:W-:Y:S01]  /*0110*/  FADD R12, R5, -R9 ;  /* 0x80000009050c7221 */ /* 0x004fe20000000000 */
[----:B------:R-:W-:Y:S01]  /*0120*/  FADD R3, R4, -R8 ;  /* 0x8000000804037221 */ /* 0x000fe20000000000 */
[----:B------:R-:W-:Y:S01]  /*0130*/  FADD R6, R6, -R10 ;  /* 0x8000000a06067221 */ /* 0x000fe20000000000 */
[----:B------:R-:W-:Y:S01]  /*0140*/  FADD R7, R7, -R11 ;  /* 0x8000000b07077221 */ /* 0x000fe20000000000 */
[----:B------:R-:W-:-:S04]  /*0150*/  FMUL R12, R12, R12 ;  /* 0x0000000c0c0c7220 */ /* 0x000fc80000400000 */
[----:B------:R-:W-:-:S04]  /*0160*/  FFMA R3, R3, R3, R12 ;  /* 0x0000000303037223 */ /* 0x000fc8000000000c */
[----:B------:R-:W-:-:S04]  /*0170*/  FFMA R6, R6, R6, R3 ;  /* 0x0000000606067223 */ /* 0x000fc80000000003 */
[----:B------:R-:W-:-:S05]  /*0180*/  FFMA R6, R7, R7, R6 ;  /* 0x0000000707067223 */ /* 0x000fca0000000006 */
[----:B------:R-:W1:Y:S02]  /*0190*/  SHFL.BFLY PT, R3, R6, 0x10, 0x1f ;  /* 0x0e001f0006037f89 */ /* 0x000e6400000e0000 */
[----:B-1----:R-:W-:-:S05]  /*01a0*/  FADD R3, R6, R3 ;  /* 0x0000000306037221 */ /* 0x002fca0000000000 */
[----:B------:R-:W1:Y:S02]  /*01b0*/  SHFL.BFLY PT, R4, R3, 0x8, 0x1f ;  /* 0x0d001f0003047f89 */ /* 0x000e6400000e0000 */
[----:B-1----:R-:W-:Y:S01]  /*01c0*/  FADD R4, R3, R4 ;  /* 0x0000000403047221 */ /* 0x002fe20000000000 */
[----:B------:R-:W-:-:S04]  /*01d0*/  SHF.R.U32.HI R3, RZ, 0x3, R13 ;  /* 0x00000003ff037819 */ /* 0x000fc8000001160d */
[----:B------:R-:W1:Y:S02]  /*01e0*/  SHFL.BFLY PT, R5, R4, 0x4, 0x1f ;  /* 0x0c801f0004057f89 */ /* 0x000e6400000e0000 */
[----:B-1----:R-:W-:Y:S01]  /*01f0*/  FADD R5, R4, R5 ;  /* 0x0000000504057221 */ /* 0x002fe20000000000 */
[----:B------:R-:W-:-:S04]  /*0200*/  LOP3.LUT R4, R3, 0x4, RZ, 0xc0, !PT ;  /* 0x0000000403047812 */ /* 0x000fc800078ec0ff */
[----:B------:R-:W1:Y:S02]  /*0210*/  SHFL.BFLY PT, R8, R5, 0x2, 0x1f ;  /* 0x0c401f0005087f89 */ /* 0x000e6400000e0000 */
[----:B-1----:R-:W-:Y:S01]  /*0220*/  FADD R8, R5, R8 ;  /* 0x0000000805087221 */ /* 0x002fe20000000000 */
[----:B------:R-:W-:-:S04]  /*0230*/  LOP3.LUT R5, R13, 0x1, RZ, 0xc0, !PT ;  /* 0x000000010d057812 */ /* 0x000fc800078ec0ff */
[----:B------:R-:W1:Y:S02]  /*0240*/  SHFL.BFLY PT, R7, R8, 0x1, 0x1f ;  /* 0x0c201f0008077f89 */ /* 0x000e6400000e0000 */
[----:B-1----:R-:W-:-:S05]  /*0250*/  FADD R7, R8, R7 ;  /* 0x0000000708077221 */ /* 0x002fca0000000000 */
[----:B------:R-:W-:Y:S01]  /*0260*/  @!P0 STS [R4+UR4], R7 ;  /* 0x0000000704008988 */ /* 0x000fe20008000804 */
[----:B------:R-:W-:Y:S01]  /*0270*/  BAR.SYNC.DEFER_BLOCKING 0x0 ;  /* 0x0000000000007b1d */ /* 0x000fe20000010000 */
[----:B------:R-:W-:-:S04]  /*0280*/  ISETP.NE.U32.AND P0, PT, R5, 0x1, PT ;  /* 0x000000010500780c */ /* 0x000fc80003f05070 */
[----:B------:R-:W-:Y:S01]  /*0290*/  ISETP.LT.AND P0, PT, R13, 0x2, P0 ;  /* 0x000000020d00780c */ /* 0x000fe20000701270 */
[----:B------:R-:W1:Y:S04]  /*02a0*/  @!P1 LDS R2, [R0+UR4] ;  /* 0x0000000400029984 */ /* 0x000e680008000800 */
[----:B-1----:R-:W1:Y:S02]  /*02b0*/  SHFL.BFLY PT, R3, R2, 0x1, 0x1f ;  /* 0x0c201f0002037f89 */ /* 0x002e6400000e0000 */
[----:B-1----:R-:W-:-:S06]  /*02c0*/  FADD R3, R2, R3 ;  /* 0x0000000302037221 */ /* 0x002fcc0000000000 */
[----:B------:R-:W-:Y:S01]  /*02d0*/  @P0 STS [R0+UR4], R3 ;  /* 0x0000000300000988 */ /* 0x000fe20008000804 */
[----:B------:R-:W-:Y:S01]  /*02e0*/  BAR.SYNC.DEFER_BLOCKING 0x0 ;  /* 0x0000000000007b1d */ /* 0x000fe20000010000 */
[----:B------:R-:W-:-:S13]  /*02f0*/  LOP3.LUT P0, RZ, R13, 0x3f, RZ, 0xc0, !PT ;  /* 0x0000003f0dff7812 */ /* 0x000fda000780c0ff */
[----:B------:R-:W1:Y:S01]  /*0300*/  @!P0 LDC.64 R4, c[0x0][0x210] ;  /* 0x00008400ff048b82 */ /* 0x000e620000000a00 */
[----:B------:R-:W2:Y:S02]  /*0310*/  LDS R6, [UR4] ;  /* 0x00000004ff067984 */ /* 0x000ea40008000800 */
[----:B--2---:R-:W-:-:S04]  /*0320*/  FADD R6, RZ, R6 ;  /* 0x00000006ff067221 */ /* 0x004fc80000000000 */
[----:B------:R-:W-:Y:S01]  /*0330*/  FMUL R7, R6, 0.00390625 ;  /* 0x3b80000006077820 */ /* 0x000fe20000400000 */
[----:B------:R-:W-:Y:S06]  /*0340*/  BAR.SYNC.DEFER_BLOCKING 0x0 ;  /* 0x0000000000007b1d */ /* 0x000fec0000010000 */
[----:B-1----:R1:W-:Y:S01]  /*0350*/  @!P0 STG.E desc[UR6][R4.64], R7 ;  /* 0x0000000704008986 */ /* 0x0023e2000c101906 */
[----:B------:R-:W-:Y:S05]  /*0360*/  @P0 EXIT ;  /* 0x000000000000094d */ /* 0x000fea0003800000 */
[----:B------:R-:W0:Y:S01]  /*0370*/  LDC.64 R2, c[0x0][0x228] ;  /* 0x00008a00ff027b82 */ /* 0x000e220000000a00 */
[----:B-1----:R-:W-:-:S05]  /*0380*/  FADD R7, RZ, R7 ;  /* 0x00000007ff077221 */ /* 0x002fca0000000000 */
[----:B0-----:R-:W-:Y:S01]  /*0390*/  STG.E desc[UR6][R2.64], R7 ;  /* 0x0000000702007986 */ /* 0x001fe2000c101906 */
[----:B------:R-:W-:Y:S05]  /*03a0*/  EXIT ;  /* 0x000000000000794d */ /* 0x000fea0003800000 */
.L_x_0:
[----:B------:R-:W-:-:S00]  /*03b0*/  BRA `(.L_x_0) ;  /* 0xfffffffc00fc7947 */ /* 0x000fc0000383ffff */
[----:B------:R-:W-:-:S00]  /*03c0*/  NOP ;  /* 0x0000000000007918 */ /* 0x000fc00000000000 */
        /* <DEDUP_REMOVED lines=11> */
.L_x_1:


//--------------------- .nv.shared.triton_per_fused_add_mse_loss_0 --------------------------
	.section	.nv.shared.triton_per_fused_add_mse_loss_0,"aw",@nobits
	.sectionflags	@""
	.align	16
	.zero		1024


//--------------------- .nv.constant0.triton_per_fused_add_mse_loss_0 --------------------------
	.section	.nv.constant0.triton_per_fused_add_mse_loss_0,"a",@progbits
	.sectionflags	@""
	.align	4
.nv.constant0.triton_per_fused_add_mse_loss_0:
	.zero		564
